//
// Generated by NVIDIA NVVM Compiler
//
// Compiler Build ID: CL-36424714
// Cuda compilation tools, release 13.0, V13.0.88
// Based on NVVM 20.0.0
//

.version 9.0
.target sm_100
.address_size 64

	// .globl	default_function_kernel0

.visible .entry default_function_kernel0(
	.param .u64 .ptr .align 1 default_function_kernel0_param_0,
	.param .u64 .ptr .align 1 default_function_kernel0_param_1,
	.param .u64 .ptr .align 1 default_function_kernel0_param_2
)
{
	.reg .pred 	%p<4>;
	.reg .b32 	%r<284>;
	.reg .b32 	%f<146>;
	.reg .b64 	%rd<52>;

	ld.param.u64 	%rd10, [default_function_kernel0_param_1];
	ld.param.u64 	%rd11, [default_function_kernel0_param_2];
	cvta.to.global.u64 	%rd12, %rd10;
	cvta.to.global.u64 	%rd1, %rd11;
	mov.u32 	%r10, %tid.x;
	shl.b32 	%r1, %r10, 18;
	add.s64 	%rd2, %rd12, 256;
	mov.b32 	%r281, 0;
	mov.u32 	%r13, %ctaid.x;
	shl.b32 	%r14, %r13, 18;
	shl.b32 	%r17, %r10, 6;
$L__BB0_1:
	ld.param.u64 	%rd49, [default_function_kernel0_param_0];
	shl.b32 	%r12, %r281, 16;
	add.s32 	%r15, %r12, %r14;
	or.b32  	%r3, %r15, %r17;
	mul.wide.u32 	%rd13, %r15, 2;
	cvta.to.global.u64 	%rd14, %rd49;
	add.s64 	%rd15, %rd14, %rd13;
	add.s64 	%rd3, %rd15, 256;
	mov.b32 	%r282, 0;
$L__BB0_2:
	shl.b32 	%r19, %r282, 16;
	add.s32 	%r20, %r1, %r19;
	mul.wide.u32 	%rd16, %r20, 2;
	add.s64 	%rd51, %rd2, %rd16;
	mov.b32 	%r283, 0;
	mov.f32 	%f138, 0f00000000;
	mov.u64 	%rd50, %rd3;
	mov.f32 	%f139, %f138;
	mov.f32 	%f140, %f138;
	mov.f32 	%f141, %f138;
	mov.f32 	%f142, %f138;
	mov.f32 	%f143, %f138;
	mov.f32 	%f144, %f138;
	mov.f32 	%f145, %f138;
$L__BB0_3:
	add.s64 	%rd17, %rd50, -256;
	mov.b32 	%r21, 4096;
	wmma.load.a.sync.aligned.row.m16n16k16.global.f16 	{%r22, %r23, %r24, %r25, %r26, %r27, %r28, %r29}, [%rd17], %r21;
	add.s64 	%rd18, %rd51, -256;
	wmma.load.b.sync.aligned.row.m16n16k16.global.f16 	{%r30, %r31, %r32, %r33, %r34, %r35, %r36, %r37}, [%rd18], %r21;
	wmma.mma.sync.aligned.row.row.m16n16k16.f32.f32 {%f18, %f19, %f20, %f21, %f22, %f23, %f24, %f25}, {%r22, %r23, %r24, %r25, %r26, %r27, %r28, %r29}, {%r30, %r31, %r32, %r33, %r34, %r35, %r36, %r37}, {%f145, %f144, %f143, %f142, %f141, %f140, %f139, %f138};
	add.s64 	%rd19, %rd50, -224;
	wmma.load.a.sync.aligned.row.m16n16k16.global.f16 	{%r38, %r39, %r40, %r41, %r42, %r43, %r44, %r45}, [%rd19], %r21;
	add.s64 	%rd20, %rd51, -224;
	wmma.load.b.sync.aligned.row.m16n16k16.global.f16 	{%r46, %r47, %r48, %r49, %r50, %r51, %r52, %r53}, [%rd20], %r21;
	wmma.mma.sync.aligned.row.row.m16n16k16.f32.f32 {%f26, %f27, %f28, %f29, %f30, %f31, %f32, %f33}, {%r38, %r39, %r40, %r41, %r42, %r43, %r44, %r45}, {%r46, %r47, %r48, %r49, %r50, %r51, %r52, %r53}, {%f18, %f19, %f20, %f21, %f22, %f23, %f24, %f25};
	add.s64 	%rd21, %rd50, -192;
	wmma.load.a.sync.aligned.row.m16n16k16.global.f16 	{%r54, %r55, %r56, %r57, %r58, %r59, %r60, %r61}, [%rd21], %r21;
	add.s64 	%rd22, %rd51, -192;
	wmma.load.b.sync.aligned.row.m16n16k16.global.f16 	{%r62, %r63, %r64, %r65, %r66, %r67, %r68, %r69}, [%rd22], %r21;
	wmma.mma.sync.aligned.row.row.m16n16k16.f32.f32 {%f34, %f35, %f36, %f37, %f38, %f39, %f40, %f41}, {%r54, %r55, %r56, %r57, %r58, %r59, %r60, %r61}, {%r62, %r63, %r64, %r65, %r66, %r67, %r68, %r69}, {%f26, %f27, %f28, %f29, %f30, %f31, %f32, %f33};
	add.s64 	%rd23, %rd50, -160;
	wmma.load.a.sync.aligned.row.m16n16k16.global.f16 	{%r70, %r71, %r72, %r73, %r74, %r75, %r76, %r77}, [%rd23], %r21;
	add.s64 	%rd24, %rd51, -160;
	wmma.load.b.sync.aligned.row.m16n16k16.global.f16 	{%r78, %r79, %r80, %r81, %r82, %r83, %r84, %r85}, [%rd24], %r21;
	wmma.mma.sync.aligned.row.row.m16n16k16.f32.f32 {%f42, %f43, %f44, %f45, %f46, %f47, %f48, %f49}, {%r70, %r71, %r72, %r73, %r74, %r75, %r76, %r77}, {%r78, %r79, %r80, %r81, %r82, %r83, %r84, %r85}, {%f34, %f35, %f36, %f37, %f38, %f39, %f40, %f41};
	add.s64 	%rd25, %rd50, -128;
	wmma.load.a.sync.aligned.row.m16n16k16.global.f16 	{%r86, %r87, %r88, %r89, %r90, %r91, %r92, %r93}, [%rd25], %r21;
	add.s64 	%rd26, %rd51, -128;
	wmma.load.b.sync.aligned.row.m16n16k16.global.f16 	{%r94, %r95, %r96, %r97, %r98, %r99, %r100, %r101}, [%rd26], %r21;
	wmma.mma.sync.aligned.row.row.m16n16k16.f32.f32 {%f50, %f51, %f52, %f53, %f54, %f55, %f56, %f57}, {%r86, %r87, %r88, %r89, %r90, %r91, %r92, %r93}, {%r94, %r95, %r96, %r97, %r98, %r99, %r100, %r101}, {%f42, %f43, %f44, %f45, %f46, %f47, %f48, %f49};
	add.s64 	%rd27, %rd50, -96;
	wmma.load.a.sync.aligned.row.m16n16k16.global.f16 	{%r102, %r103, %r104, %r105, %r106, %r107, %r108, %r109}, [%rd27], %r21;
	add.s64 	%rd28, %rd51, -96;
	wmma.load.b.sync.aligned.row.m16n16k16.global.f16 	{%r110, %r111, %r112, %r113, %r114, %r115, %r116, %r117}, [%rd28], %r21;
	wmma.mma.sync.aligned.row.row.m16n16k16.f32.f32 {%f58, %f59, %f60, %f61, %f62, %f63, %f64, %f65}, {%r102, %r103, %r104, %r105, %r106, %r107, %r108, %r109}, {%r110, %r111, %r112, %r113, %r114, %r115, %r116, %r117}, {%f50, %f51, %f52, %f53, %f54, %f55, %f56, %f57};
	add.s64 	%rd29, %rd50, -64;
	wmma.load.a.sync.aligned.row.m16n16k16.global.f16 	{%r118, %r119, %r120, %r121, %r122, %r123, %r124, %r125}, [%rd29], %r21;
	add.s64 	%rd30, %rd51, -64;
	wmma.load.b.sync.aligned.row.m16n16k16.global.f16 	{%r126, %r127, %r128, %r129, %r130, %r131, %r132, %r133}, [%rd30], %r21;
	wmma.mma.sync.aligned.row.row.m16n16k16.f32.f32 {%f66, %f67, %f68, %f69, %f70, %f71, %f72, %f73}, {%r118, %r119, %r120, %r121, %r122, %r123, %r124, %r125}, {%r126, %r127, %r128, %r129, %r130, %r131, %r132, %r133}, {%f58, %f59, %f60, %f61, %f62, %f63, %f64, %f65};
	add.s64 	%rd31, %rd50, -32;
	wmma.load.a.sync.aligned.row.m16n16k16.global.f16 	{%r134, %r135, %r136, %r137, %r138, %r139, %r140, %r141}, [%rd31], %r21;
	add.s64 	%rd32, %rd51, -32;
	wmma.load.b.sync.aligned.row.m16n16k16.global.f16 	{%r142, %r143, %r144, %r145, %r146, %r147, %r148, %r149}, [%rd32], %r21;
	wmma.mma.sync.aligned.row.row.m16n16k16.f32.f32 {%f74, %f75, %f76, %f77, %f78, %f79, %f80, %f81}, {%r134, %r135, %r136, %r137, %r138, %r139, %r140, %r141}, {%r142, %r143, %r144, %r145, %r146, %r147, %r148, %r149}, {%f66, %f67, %f68, %f69, %f70, %f71, %f72, %f73};
	wmma.load.a.sync.aligned.row.m16n16k16.global.f16 	{%r150, %r151, %r152, %r153, %r154, %r155, %r156, %r157}, [%rd50], %r21;
	wmma.load.b.sync.aligned.row.m16n16k16.global.f16 	{%r158, %r159, %r160, %r161, %r162, %r163, %r164, %r165}, [%rd51], %r21;
	wmma.mma.sync.aligned.row.row.m16n16k16.f32.f32 {%f82, %f83, %f84, %f85, %f86, %f87, %f88, %f89}, {%r150, %r151, %r152, %r153, %r154, %r155, %r156, %r157}, {%r158, %r159, %r160, %r161, %r162, %r163, %r164, %r165}, {%f74, %f75, %f76, %f77, %f78, %f79, %f80, %f81};
	add.s64 	%rd33, %rd50, 32;
	wmma.load.a.sync.aligned.row.m16n16k16.global.f16 	{%r166, %r167, %r168, %r169, %r170, %r171, %r172, %r173}, [%rd33], %r21;
	add.s64 	%rd34, %rd51, 32;
	wmma.load.b.sync.aligned.row.m16n16k16.global.f16 	{%r174, %r175, %r176, %r177, %r178, %r179, %r180, %r181}, [%rd34], %r21;
	wmma.mma.sync.aligned.row.row.m16n16k16.f32.f32 {%f90, %f91, %f92, %f93, %f94, %f95, %f96, %f97}, {%r166, %r167, %r168, %r169, %r170, %r171, %r172, %r173}, {%r174, %r175, %r176, %r177, %r178, %r179, %r180, %r181}, {%f82, %f83, %f84, %f85, %f86, %f87, %f88, %f89};
	add.s64 	%rd35, %rd50, 64;
	wmma.load.a.sync.aligned.row.m16n16k16.global.f16 	{%r182, %r183, %r184, %r185, %r186, %r187, %r188, %r189}, [%rd35], %r21;
	add.s64 	%rd36, %rd51, 64;
	wmma.load.b.sync.aligned.row.m16n16k16.global.f16 	{%r190, %r191, %r192, %r193, %r194, %r195, %r196, %r197}, [%rd36], %r21;
	wmma.mma.sync.aligned.row.row.m16n16k16.f32.f32 {%f98, %f99, %f100, %f101, %f102, %f103, %f104, %f105}, {%r182, %r183, %r184, %r185, %r186, %r187, %r188, %r189}, {%r190, %r191, %r192, %r193, %r194, %r195, %r196, %r197}, {%f90, %f91, %f92, %f93, %f94, %f95, %f96, %f97};
	add.s64 	%rd37, %rd50, 96;
	wmma.load.a.sync.aligned.row.m16n16k16.global.f16 	{%r198, %r199, %r200, %r201, %r202, %r203, %r204, %r205}, [%rd37], %r21;
	add.s64 	%rd38, %rd51, 96;
	wmma.load.b.sync.aligned.row.m16n16k16.global.f16 	{%r206, %r207, %r208, %r209, %r210, %r211, %r212, %r213}, [%rd38], %r21;
	wmma.mma.sync.aligned.row.row.m16n16k16.f32.f32 {%f106, %f107, %f108, %f109, %f110, %f111, %f112, %f113}, {%r198, %r199, %r200, %r201, %r202, %r203, %r204, %r205}, {%r206, %r207, %r208, %r209, %r210, %r211, %r212, %r213}, {%f98, %f99, %f100, %f101, %f102, %f103, %f104, %f105};
	add.s64 	%rd39, %rd50, 128;
	wmma.load.a.sync.aligned.row.m16n16k16.global.f16 	{%r214, %r215, %r216, %r217, %r218, %r219, %r220, %r221}, [%rd39], %r21;
	add.s64 	%rd40, %rd51, 128;
	wmma.load.b.sync.aligned.row.m16n16k16.global.f16 	{%r222, %r223, %r224, %r225, %r226, %r227, %r228, %r229}, [%rd40], %r21;
	wmma.mma.sync.aligned.row.row.m16n16k16.f32.f32 {%f114, %f115, %f116, %f117, %f118, %f119, %f120, %f121}, {%r214, %r215, %r216, %r217, %r218, %r219, %r220, %r221}, {%r222, %r223, %r224, %r225, %r226, %r227, %r228, %r229}, {%f106, %f107, %f108, %f109, %f110, %f111, %f112, %f113};
	add.s64 	%rd41, %rd50, 160;
	wmma.load.a.sync.aligned.row.m16n16k16.global.f16 	{%r230, %r231, %r232, %r233, %r234, %r235, %r236, %r237}, [%rd41], %r21;
	add.s64 	%rd42, %rd51, 160;
	wmma.load.b.sync.aligned.row.m16n16k16.global.f16 	{%r238, %r239, %r240, %r241, %r242, %r243, %r244, %r245}, [%rd42], %r21;
	wmma.mma.sync.aligned.row.row.m16n16k16.f32.f32 {%f122, %f123, %f124, %f125, %f126, %f127, %f128, %f129}, {%r230, %r231, %r232, %r233, %r234, %r235, %r236, %r237}, {%r238, %r239, %r240, %r241, %r242, %r243, %r244, %r245}, {%f114, %f115, %f116, %f117, %f118, %f119, %f120, %f121};
	add.s64 	%rd43, %rd50, 192;
	wmma.load.a.sync.aligned.row.m16n16k16.global.f16 	{%r246, %r247, %r248, %r249, %r250, %r251, %r252, %r253}, [%rd43], %r21;
	add.s64 	%rd44, %rd51, 192;
	wmma.load.b.sync.aligned.row.m16n16k16.global.f16 	{%r254, %r255, %r256, %r257, %r258, %r259, %r260, %r261}, [%rd44], %r21;
	wmma.mma.sync.aligned.row.row.m16n16k16.f32.f32 {%f130, %f131, %f132, %f133, %f134, %f135, %f136, %f137}, {%r246, %r247, %r248, %r249, %r250, %r251, %r252, %r253}, {%r254, %r255, %r256, %r257, %r258, %r259, %r260, %r261}, {%f122, %f123, %f124, %f125, %f126, %f127, %f128, %f129};
	add.s64 	%rd45, %rd50, 224;
	wmma.load.a.sync.aligned.row.m16n16k16.global.f16 	{%r262, %r263, %r264, %r265, %r266, %r267, %r268, %r269}, [%rd45], %r21;
	add.s64 	%rd46, %rd51, 224;
	wmma.load.b.sync.aligned.row.m16n16k16.global.f16 	{%r270, %r271, %r272, %r273, %r274, %r275, %r276, %r277}, [%rd46], %r21;
	wmma.mma.sync.aligned.row.row.m16n16k16.f32.f32 {%f145, %f144, %f143, %f142, %f141, %f140, %f139, %f138}, {%r262, %r263, %r264, %r265, %r266, %r267, %r268, %r269}, {%r270, %r271, %r272, %r273, %r274, %r275, %r276, %r277}, {%f130, %f131, %f132, %f133, %f134, %f135, %f136, %f137};
	add.s32 	%r283, %r283, 16;
	add.s64 	%rd51, %rd51, 512;
	add.s64 	%rd50, %rd50, 512;
	setp.ne.s32 	%p1, %r283, 256;
	@%p1 bra 	$L__BB0_3;
	bar.sync 	0;
	shl.b32 	%r278, %r282, 4;
	add.s32 	%r279, %r3, %r278;
	mul.wide.u32 	%rd47, %r279, 4;
	add.s64 	%rd48, %rd1, %rd47;
	mov.b32 	%r280, 4096;
	wmma.store.d.sync.aligned.row.m16n16k16.global.f32 	[%rd48], {%f145, %f144, %f143, %f142, %f141, %f140, %f139, %f138}, %r280;
	add.s32 	%r282, %r282, 1;
	setp.ne.s32 	%p2, %r282, 4;
	@%p2 bra 	$L__BB0_2;
	add.s32 	%r281, %r281, 1;
	setp.ne.s32 	%p3, %r281, 4;
	@%p3 bra 	$L__BB0_1;
	ret;

}


// ===== COMPILED SASS (sm_100) =====

	.target	sm_100

	.elftype	@"ET_EXEC"


//--------------------- .note.nv.tkinfo           --------------------------
	.section	.note.nv.tkinfo,"",@"SHT_NOTE"
	.sectionflags	@"SHF_NOTE_NV_TKINFO"
	.tkinfo
        /*0018*/ 	.word	0x00000002
        /*0030*/ 	.string	""
        /*0030*/ 	.string	"ptxas"
        /*0030*/ 	.string	"Cuda compilation tools, release 13.0, V13.0.88"
        /*0030*/ 	.string	"Build cuda_13.0.r13.0/compiler.36424714_0"
        /*0030*/ 	.string	"-arch sm_100 -m 64 "



//--------------------- .note.nv.cuinfo           --------------------------
	.section	.note.nv.cuinfo,"",@"SHT_NOTE"
	.sectionflags	@"SHF_NOTE_NV_CUINFO"
        /*0018*/ 	.short	0x0002
        /*001a*/ 	.short	0x0064
        /*001c*/ 	.short	0x0082
	.zero		2


//--------------------- .nv.info                  --------------------------
	.section	.nv.info,"",@"SHT_CUDA_INFO"
	.align	4


	//----- nvinfo : EIATTR_REGCOUNT
	.align		4
        /*0000*/ 	.byte	0x04, 0x2f
        /*0002*/ 	.short	(.L_1 - .L_0)
	.align		4
.L_0:
        /*0004*/ 	.word	index@(default_function_kernel0)
        /*0008*/ 	.word	0x00000020


	//----- nvinfo : EIATTR_FRAME_SIZE
	.align		4
.L_1:
        /*000c*/ 	.byte	0x04, 0x11
        /*000e*/ 	.short	(.L_3 - .L_2)
	.align		4
.L_2:
        /*0010*/ 	.word	index@(default_function_kernel0)
        /*0014*/ 	.word	0x00000000


	//----- nvinfo : EIATTR_MIN_STACK_SIZE
	.align		4
.L_3:
        /*0018*/ 	.byte	0x04, 0x12
        /*001a*/ 	.short	(.L_5 - .L_4)
	.align		4
.L_4:
        /*001c*/ 	.word	index@(default_function_kernel0)
        /*0020*/ 	.word	0x00000000
.L_5:


//--------------------- .nv.compat                --------------------------
	.section	.nv.compat,"",@"SHT_CUDA_COMPAT_INFO"
	.align	4
        /*0000*/ 	.byte	0x02, 0x09, 0x00, 0x00, 0x02, 0x02, 0x01, 0x00, 0x02, 0x05, 0x05, 0x00, 0x03, 0x07, 0x01, 0x01
        /*0010*/ 	.byte	0x02, 0x03, 0x00, 0x00, 0x02, 0x06, 0x01, 0x00, 0x04, 0x0b, 0x08, 0x00, 0x09, 0x00, 0x00, 0x00
        /*0020*/ 	.byte	0x00, 0x00, 0x00, 0x00


//--------------------- .nv.info.default_function_kernel0 --------------------------
	.section	.nv.info.default_function_kernel0,"",@"SHT_CUDA_INFO"
	.sectionflags	@""
	.align	4


	//----- nvinfo : EIATTR_CUDA_API_VERSION
	.align		4
        /*0000*/ 	.byte	0x04, 0x37
        /*0002*/ 	.short	(.L_7 - .L_6)
.L_6:
        /*0004*/ 	.word	0x00000082


	//----- nvinfo : EIATTR_KPARAM_INFO
	.align		4
.L_7:
        /*0008*/ 	.byte	0x04, 0x17
        /*000a*/ 	.short	(.L_9 - .L_8)
.L_8:
        /*000c*/ 	.word	0x00000000
        /*0010*/ 	.short	0x0002
        /*0012*/ 	.short	0x0010
        /*0014*/ 	.byte	0x00, 0xf5, 0x21, 0x00


	//----- nvinfo : EIATTR_KPARAM_INFO
	.align		4
.L_9:
        /*0018*/ 	.byte	0x04, 0x17
        /*001a*/ 	.short	(.L_11 - .L_10)
.L_10:
        /*001c*/ 	.word	0x00000000
        /*0020*/ 	.short	0x0001
        /*0022*/ 	.short	0x0008
        /*0024*/ 	.byte	0x00, 0xf5, 0x21, 0x00


	//----- nvinfo : EIATTR_KPARAM_INFO
	.align		4
.L_11:
        /*0028*/ 	.byte	0x04, 0x17
        /*002a*/ 	.short	(.L_13 - .L_12)
.L_12:
        /*002c*/ 	.word	0x00000000
        /*0030*/ 	.short	0x0000
        /*0032*/ 	.short	0x0000
        /*0034*/ 	.byte	0x00, 0xf5, 0x21, 0x00


	//----- nvinfo : EIATTR_SPARSE_MMA_MASK
	.align		4
.L_13:
        /*0038*/ 	.byte	0x03, 0x50
        /*003a*/ 	.short	0x0000


	//----- nvinfo : EIATTR_WMMA_USED
	.align		4
        /*003c*/ 	.byte	0x01, 0x2b
	.zero		2


	//----- nvinfo : EIATTR_MAXREG_COUNT
	.align		4
        /*0040*/ 	.byte	0x03, 0x1b
        /*0042*/ 	.short	0x00ff


	//----- nvinfo : EIATTR_NUM_BARRIERS
	.align		4
        /*0044*/ 	.byte	0x02, 0x4c
        /*0046*/ 	.byte	0x01
	.zero		1


	//----- nvinfo : EIATTR_MERCURY_ISA_VERSION
	.align		4
        /*0048*/ 	.byte	0x03, 0x5f
        /*004a*/ 	.short	0x0101


	//----- nvinfo : EIATTR_VRC_CTA_INIT_COUNT
	.align		4
        /*004c*/ 	.byte	0x02, 0x4a
	.zero		1
	.zero		1


	//----- nvinfo : EIATTR_EXIT_INSTR_OFFSETS
	.align		4
        /*0050*/ 	.byte	0x04, 0x1c
        /*0052*/ 	.short	(.L_15 - .L_14)


	//   ....[0]....
.L_14:
        /*0054*/ 	.word	0x000011e0


	//----- nvinfo : EIATTR_CBANK_PARAM_SIZE
	.align		4
.L_15:
        /*0058*/ 	.byte	0x03, 0x19
        /*005a*/ 	.short	0x0018


	//----- nvinfo : EIATTR_PARAM_CBANK
	.align		4
        /*005c*/ 	.byte	0x04, 0x0a
        /*005e*/ 	.short	(.L_17 - .L_16)
	.align		4
.L_16:
        /*0060*/ 	.word	index@(.nv.constant0.default_function_kernel0)
        /*0064*/ 	.short	0x0380
        /*0066*/ 	.short	0x0018


	//----- nvinfo : EIATTR_SW_WAR
	.align		4
.L_17:
        /*0068*/ 	.byte	0x04, 0x36
        /*006a*/ 	.short	(.L_19 - .L_18)
.L_18:
        /*006c*/ 	.word	0x00000008
.L_19:


//--------------------- .nv.callgraph             --------------------------
	.section	.nv.callgraph,"",@"SHT_CUDA_CALLGRAPH"
	.align	4
	.sectionentsize	8
	.align		4
        /*0000*/ 	.word	0x00000000
	.align		4
        /*0004*/ 	.word	0xffffffff
	.align		4
        /*0008*/ 	.word	0x00000000
	.align		4
        /*000c*/ 	.word	0xfffffffe
	.align		4
        /*0010*/ 	.word	0x00000000
	.align		4
        /*0014*/ 	.word	0xfffffffd
	.align		4
        /*0018*/ 	.word	0x00000000
	.align		4
        /*001c*/ 	.word	0xfffffffc


//--------------------- .text.default_function_kernel0 --------------------------
	.section	.text.default_function_kernel0,"ax",@progbits
	.align	128
        .global         default_function_kernel0
        .type           default_function_kernel0,@function
        .size           default_function_kernel0,(.L_x_4 - default_function_kernel0)
        .other          default_function_kernel0,@"STO_CUDA_ENTRY STV_DEFAULT"
default_function_kernel0:
.text.default_function_kernel0:
[----:B------:R-:W-:Y:S01]  /*0000*/  LDC R1, c[0x0][0x37c] ;  /* 0x0000df00ff017b82 */ /* 0x000fe20000000800 */
[----:B------:R-:W0:Y:S07]  /*0010*/  S2R R16, SR_TID.X ;  /* 0x0000000000107919 */ /* 0x000e2e0000002100 */
[----:B------:R-:W1:Y:S01]  /*0020*/  S2UR UR14, SR_CTAID.X ;  /* 0x00000000000e79c3 */ /* 0x000e620000002500 */
[----:B------:R-:W2:Y:S01]  /*0030*/  LDCU.64 UR8, c[0x0][0x388] ;  /* 0x00007100ff0877ac */ /* 0x000ea20008000a00 */
[----:B------:R-:W3:Y:S01]  /*0040*/  LDCU.64 UR12, c[0x0][0x358] ;  /* 0x00006b00ff0c77ac */ /* 0x000ee20008000a00 */
[----:B------:R-:W-:Y:S01]  /*0050*/  UMOV UR4, URZ ;  /* 0x000000ff00047c82 */ /* 0x000fe20008000000 */
[----:B--2---:R-:W-:-:S04]  /*0060*/  UIADD3 UR8, UP0, UPT, UR8, 0x100, URZ ;  /* 0x0000010008087890 */ /* 0x004fc8000ff1e0ff */
[----:B------:R-:W-:Y:S01]  /*0070*/  UIADD3.X UR9, UPT, UPT, URZ, UR9, URZ, UP0, !UPT ;  /* 0x00000009ff097290 */ /* 0x000fe200087fe4ff */
[----:B01-3--:R-:W-:-:S11]  /*0080*/  IMAD.SHL.U32 R20, R16, 0x40, RZ ;  /* 0x0000004010147824 */ /* 0x00bfd600078e00ff */
.L_x_2:
[----:B0-----:R-:W0:Y:S01]  /*0090*/  LDCU.64 UR6, c[0x0][0x380] ;  /* 0x00007000ff0677ac */ /* 0x001e220008000a00 */
[----:B------:R-:W-:Y:S01]  /*00a0*/  IMAD.MOV.U32 R17, RZ, RZ, RZ ;  /* 0x000000ffff117224 */ /* 0x000fe200078e00ff */
[----:B------:R-:W-:Y:S02]  /*00b0*/  ULEA UR5, UR14, UR4, 0x2 ;  /* 0x000000040e057291 */ /* 0x000fe4000f8e10ff */
[----:B------:R-:W-:Y:S02]  /*00c0*/  UIADD3 UR4, UPT, UPT, UR4, 0x1, URZ ;  /* 0x0000000104047890 */ /* 0x000fe4000fffe0ff */
[----:B------:R-:W-:-:S06]  /*00d0*/  USHF.L.U32 UR5, UR5, 0x10, URZ ;  /* 0x0000001005057899 */ /* 0x000fcc00080006ff */
[----:B------:R-:W-:Y:S01]  /*00e0*/  LOP3.LUT R0, R20, UR5, RZ, 0xfc, !PT ;  /* 0x0000000514007c12 */ /* 0x000fe2000f8efcff */
[----:B0-----:R-:W-:-:S04]  /*00f0*/  UIMAD.WIDE.U32 UR6, UR5, 0x2, UR6 ;  /* 0x00000002050678a5 */ /* 0x001fc8000f8e0006 */
[----:B------:R-:W-:-:S04]  /*0100*/  UIADD3 UR10, UP0, UPT, UR6, 0x100, URZ ;  /* 0x00000100060a7890 */ /* 0x000fc8000ff1e0ff */
[----:B------:R-:W-:Y:S02]  /*0110*/  UIADD3.X UR11, UPT, UPT, URZ, UR7, URZ, UP0, !UPT ;  /* 0x00000007ff0b7290 */ /* 0x000fe400087fe4ff */
[----:B------:R-:W-:-:S11]  /*0120*/  UISETP.NE.AND UP0, UPT, UR4, 0x4, UPT ;  /* 0x000000040400788c */ /* 0x000fd6000bf05270 */
.L_x_1:
[----:B0-----:R-:W-:Y:S01]  /*0130*/  IMAD R5, R16, 0x4, R17 ;  /* 0x0000000410057824 */ /* 0x001fe200078e0211 */
[----:B------:R-:W-:Y:S01]  /*0140*/  CS2R R10, SRZ ;  /* 0x00000000000a7805 */ /* 0x000fe2000001ff00 */
[----:B------:R-:W-:Y:S01]  /*0150*/  IMAD.U32 R2, RZ, RZ, UR8 ;  /* 0x00000008ff027e24 */ /* 0x000fe2000f8e00ff */
[----:B------:R-:W-:Y:S01]  /*0160*/  CS2R R8, SRZ ;  /* 0x0000000000087805 */ /* 0x000fe2000001ff00 */
[----:B------:R-:W-:Y:S01]  /*0170*/  IMAD.U32 R3, RZ, RZ, UR9 ;  /* 0x00000009ff037e24 */ /* 0x000fe2000f8e00ff */
[----:B------:R-:W-:Y:S01]  /*0180*/  CS2R R6, SRZ ;  /* 0x0000000000067805 */ /* 0x000fe2000001ff00 */
[----:B------:R-:W-:Y:S01]  /*0190*/  IMAD.U32 R5, R5, 0x10000, RZ ;  /* 0x0001000005057824 */ /* 0x000fe200078e00ff */
[----:B------:R-:W-:Y:S01]  /*01a0*/  UMOV UR5, URZ ;  /* 0x000000ff00057c82 */ /* 0x000fe20008000000 */
[----:B------:R-:W-:Y:S01]  /*01b0*/  UMOV UR6, UR10 ;  /* 0x0000000a00067c82 */ /* 0x000fe20008000000 */
[----:B------:R-:W-:Y:S01]  /*01c0*/  UMOV UR7, UR11 ;  /* 0x0000000b00077c82 */ /* 0x000fe20008000000 */
[----:B------:R-:W-:Y:S01]  /*01d0*/  IMAD.WIDE.U32 R2, R5, 0x2, R2 ;  /* 0x0000000205027825 */ /* 0x000fe200078e0002 */
[----:B------:R-:W-:-:S07]  /*01e0*/  CS2R R4, SRZ ;  /* 0x0000000000047805 */ /* 0x000fce000001ff00 */
.L_x_0:
[----:B------:R-:W0:Y:S01]  /*01f0*/  S2R R13, SR_LANEID ;  /* 0x00000000000d7919 */ /* 0x000e220000000000 */
[----:B------:R-:W-:Y:S01]  /*0200*/  IMAD.MOV.U32 R25, RZ, RZ, RZ ;  /* 0x000000ffff197224 */ /* 0x000fe200078e00ff */
[----:B0-----:R-:W-:Y:S02]  /*0210*/  LOP3.LUT R24, R13, 0x3, RZ, 0xc0, !PT ;  /* 0x000000030d187812 */ /* 0x001fe400078ec0ff */
[----:B------:R-:W-:-:S05]  /*0220*/  SHF.R.U32.HI R13, RZ, 0x2, R13 ;  /* 0x00000002ff0d7819 */ /* 0x000fca000001160d */
[----:B------:R-:W-:-:S03]  /*0230*/  IMAD.WIDE.U32 R24, R13, 0x800, R24 ;  /* 0x000008000d187825 */ /* 0x000fc600078e0018 */
[----:B------:R-:W-:-:S04]  /*0240*/  LEA R28, P0, R24, R2, 0x2 ;  /* 0x00000002181c7211 */ /* 0x000fc800078010ff */
[----:B------:R-:W-:-:S05]  /*0250*/  LEA.HI.X R29, R24, R3, R25, 0x2, P0 ;  /* 0x00000003181d7211 */ /* 0x000fca00000f1419 */
[----:B------:R-:W2:Y:S04]  /*0260*/  LDG.E R23, desc[UR12][R28.64+-0x100] ;  /* 0xffff000c1c177981 */ /* 0x000ea8000c1e1900 */
[----:B------:R-:W3:Y:S01]  /*0270*/  LDG.E R19, desc[UR12][R28.64+0xff00] ;  /* 0x00ff000c1c137981 */ /* 0x000ee2000c1e1900 */
[----:B------:R-:W-:-:S03]  /*0280*/  LEA R26, P0, R24, UR6, 0x2 ;  /* 0x00000006181a7c11 */ /* 0x000fc6000f8010ff */
[----:B------:R-:W4:Y:S01]  /*0290*/  LDG.E R21, desc[UR12][R28.64+-0xf0] ;  /* 0xffff100c1c157981 */ /* 0x000f22000c1e1900 */
[----:B------:R-:W-:-:S03]  /*02a0*/  LEA.HI.X R27, R24, UR7, R25, 0x2, P0 ;  /* 0x00000007181b7c11 */ /* 0x000fc600080f1419 */
[----:B------:R-:W5:Y:S04]  /*02b0*/  LDG.E R22, desc[UR12][R28.64+0xff10] ;  /* 0x00ff100c1c167981 */ /* 0x000f68000c1e1900 */
[----:B------:R-:W4:Y:S04]  /*02c0*/  LDG.E R12, desc[UR12][R26.64+-0x100] ;  /* 0xffff000c1a0c7981 */ /* 0x000f28000c1e1900 */
[----:B------:R-:W4:Y:S04]  /*02d0*/  LDG.E R13, desc[UR12][R26.64+0xff00] ;  /* 0x00ff000c1a0d7981 */ /* 0x000f28000c1e1900 */
[----:B------:R-:W4:Y:S04]  /*02e0*/  LDG.E R14, desc[UR12][R26.64+-0xf0] ;  /* 0xffff100c1a0e7981 */ /* 0x000f28000c1e1900 */
[----:B------:R-:W4:Y:S04]  /*02f0*/  LDG.E R15, desc[UR12][R26.64+0xff10] ;  /* 0x00ff100c1a0f7981 */ /* 0x000f28000c1e1900 */
[----:B--2---:R0:W-:Y:S04]  /*0300*/  MOVM.16.MT88 R18, R23 ;  /* 0x000000001712723a */ /* 0x0041e80000000000 */
[----:B---3--:R-:W4:Y:S04]  /*0310*/  MOVM.16.MT88 R19, R19 ;  /* 0x000000001313723a */ /* 0x008f280000000000 */
[----:B0-----:R-:W2:Y:S01]  /*0320*/  LDG.E R23, desc[UR12][R28.64+0xff30] ;  /* 0x00ff300c1c177981 */ /* 0x001ea2000c1e1900 */
[C---:B----4-:R-:W-:Y:S03]  /*0330*/  HMMA.16816.F32 R4, R12.reuse, R18, R4 ;  /* 0x000000120c04723c */ /* 0x050fe60000001804 */
[----:B------:R0:W-:Y:S04]  /*0340*/  MOVM.16.MT88 R18, R21 ;  /* 0x000000001512723a */ /* 0x0001e80000000000 */
[----:B-----5:R1:W3:Y:S04]  /*0350*/  MOVM.16.MT88 R19, R22 ;  /* 0x000000001613723a */ /* 0x0202e80000000000 */
[----:B0-----:R-:W4:Y:S04]  /*0360*/  LDG.E R21, desc[UR12][R28.64+-0xd0] ;  /* 0xffff300c1c157981 */ /* 0x001f28000c1e1900 */
[----:B-1----:R-:W5:Y:S01]  /*0370*/  LDG.E R22, desc[UR12][R28.64+0xff20] ;  /* 0x00ff200c1c167981 */ /* 0x002f62000c1e1900 */
[----:B---3--:R-:W-:Y:S03]  /*0380*/  HMMA.16816.F32 R8, R12, R18, R8 ;  /* 0x000000120c08723c */ /* 0x008fe60000001808 */
[----:B------:R-:W3:Y:S04]  /*0390*/  LDG.E R18, desc[UR12][R28.64+-0xe0] ;  /* 0xffff200c1c127981 */ /* 0x000ee8000c1e1900 */
[----:B------:R-:W2:Y:S04]  /*03a0*/  LDG.E R12, desc[UR12][R26.64+-0xe0] ;  /* 0xffff200c1a0c7981 */ /* 0x000ea8000c1e1900 */
[----:B------:R-:W2:Y:S04]  /*03b0*/  LDG.E R13, desc[UR12][R26.64+0xff20] ;  /* 0x00ff200c1a0d7981 */ /* 0x000ea8000c1e1900 */
[----:B------:R-:W2:Y:S04]  /*03c0*/  LDG.E R14, desc[UR12][R26.64+-0xd0] ;  /* 0xffff300c1a0e7981 */ /* 0x000ea8000c1e1900 */
[----:B------:R-:W2:Y:S04]  /*03d0*/  LDG.E R15, desc[UR12][R26.64+0xff30] ;  /* 0x00ff300c1a0f7981 */ /* 0x000ea8000c1e1900 */
[----:B-----5:R0:W-:Y:S04]  /*03e0*/  MOVM.16.MT88 R19, R22 ;  /* 0x000000001613723a */ /* 0x0201e80000000000 */
[----:B0-----:R-:W5:Y:S04]  /*03f0*/  LDG.E R22, desc[UR12][R28.64+0xff50] ;  /* 0x00ff500c1c167981 */ /* 0x001f68000c1e1900 */
[----:B---3--:R-:W2:Y:S02]  /*0400*/  MOVM.16.MT88 R18, R18 ;  /* 0x000000001212723a */ /* 0x008ea40000000000 */
[C---:B--2---:R-:W-:Y:S02]  /*0410*/  HMMA.16816.F32 R4, R12.reuse, R18, R4 ;  /* 0x000000120c04723c */ /* 0x044fe40000001804 */
[----:B----4-:R0:W-:Y:S04]  /*0420*/  MOVM.16.MT88 R18, R21 ;  /* 0x000000001512723a */ /* 0x0101e80000000000 */
[----:B------:R1:W2:Y:S04]  /*0430*/  MOVM.16.MT88 R19, R23 ;  /* 0x000000001713723a */ /* 0x0002a80000000000 */
[----:B0-----:R-:W3:Y:S04]  /*0440*/  LDG.E R21, desc[UR12][R28.64+-0xb0] ;  /* 0xffff500c1c157981 */ /* 0x001ee8000c1e1900 */
[----:B-1----:R-:W4:Y:S01]  /*0450*/  LDG.E R23, desc[UR12][R28.64+-0xc0] ;  /* 0xffff400c1c177981 */ /* 0x002f22000c1e1900 */
[----:B--2---:R-:W-:Y:S03]  /*0460*/  HMMA.16816.F32 R8, R12, R18, R8 ;  /* 0x000000120c08723c */ /* 0x004fe60000001808 */
[----:B------:R-:W2:Y:S04]  /*0470*/  LDG.E R19, desc[UR12][R28.64+0xff40] ;  /* 0x00ff400c1c137981 */ /* 0x000ea8000c1e1900 */
[----:B------:R-:W5:Y:S04]  /*0480*/  LDG.E R12, desc[UR12][R26.64+-0xc0] ;  /* 0xffff400c1a0c7981 */ /* 0x000f68000c1e1900 */
[----:B------:R-:W5:Y:S04]  /*0490*/  LDG.E R13, desc[UR12][R26.64+0xff40] ;  /* 0x00ff400c1a0d7981 */ /* 0x000f68000c1e1900 */
[----:B------:R-:W5:Y:S04]  /*04a0*/  LDG.E R14, desc[UR12][R26.64+-0xb0] ;  /* 0xffff500c1a0e7981 */ /* 0x000f68000c1e1900 */
[----:B------:R-:W5:Y:S04]  /*04b0*/  LDG.E R15, desc[UR12][R26.64+0xff50] ;  /* 0x00ff500c1a0f7981 */ /* 0x000f68000c1e1900 */
[----:B----4-:R0:W-:Y:S04]  /*04c0*/  MOVM.16.MT88 R18, R23 ;  /* 0x000000001712723a */ /* 0x0101e80000000000 */
[----:B0-----:R-:W4:Y:S04]  /*04d0*/  LDG.E R23, desc[UR12][R28.64+0xff70] ;  /* 0x00ff700c1c177981 */ /* 0x001f28000c1e1900 */
[----:B--2---:R-:W5:Y:S02]  /*04e0*/  MOVM.16.MT88 R19, R19 ;  /* 0x000000001313723a */ /* 0x004f640000000000 */
[C---:B-----5:R-:W-:Y:S02]  /*04f0*/  HMMA.16816.F32 R4, R12.reuse, R18, R4 ;  /* 0x000000120c04723c */ /* 0x060fe40000001804 */
[----:B---3--:R0:W-:Y:S04]  /*0500*/  MOVM.16.MT88 R18, R21 ;  /* 0x000000001512723a */ /* 0x0081e80000000000 */
[----:B------:R1:W2:Y:S04]  /*0510*/  MOVM.16.MT88 R19, R22 ;  /* 0x000000001613723a */ /* 0x0002a80000000000 */
[----:B0-----:R-:W3:Y:S04]  /*0520*/  LDG.E R21, desc[UR12][R28.64+-0x90] ;  /* 0xffff700c1c157981 */ /* 0x001ee8000c1e1900 */
[----:B-1----:R-:W5:Y:S01]  /*0530*/  LDG.E R22, desc[UR12][R28.64+0xff60] ;  /* 0x00ff600c1c167981 */ /* 0x002f62000c1e1900 */
[----:B--2---:R-:W-:Y:S03]  /*0540*/  HMMA.16816.F32 R8, R12, R18, R8 ;  /* 0x000000120c08723c */ /* 0x004fe60000001808 */
[----:B------:R-:W2:Y:S04]  /*0550*/  LDG.E R18, desc[UR12][R28.64+-0xa0] ;  /* 0xffff600c1c127981 */ /* 0x000ea8000c1e1900 */
[----:B------:R-:W4:Y:S04]  /*0560*/  LDG.E R12, desc[UR12][R26.64+-0xa0] ;  /* 0xffff600c1a0c7981 */ /* 0x000f28000c1e1900 */
[----:B------:R-:W4:Y:S04]  /*0570*/  LDG.E R13, desc[UR12][R26.64+0xff60] ;  /* 0x00ff600c1a0d7981 */ /* 0x000f28000c1e1900 */
[----:B------:R-:W4:Y:S04]  /*0580*/  LDG.E R14, desc[UR12][R26.64+-0x90] ;  /* 0xffff700c1a0e7981 */ /* 0x000f28000c1e1900 */
[----:B------:R-:W4:Y:S04]  /*0590*/  LDG.E R15, desc[UR12][R26.64+0xff70] ;  /* 0x00ff700c1a0f7981 */ /* 0x000f28000c1e1900 */
[----:B-----5:R0:W-:Y:S04]  /*05a0*/  MOVM.16.MT88 R19, R22 ;  /* 0x000000001613723a */ /* 0x0201e80000000000 */
[----:B0-----:R-:W5:Y:S04]  /*05b0*/  LDG.E R22, desc[UR12][R28.64+0xff90] ;  /* 0x00ff900c1c167981 */ /* 0x001f68000c1e1900 */
[----:B--2---:R-:W4:Y:S02]  /*05c0*/  MOVM.16.MT88 R18, R18 ;  /* 0x000000001212723a */ /* 0x004f240000000000 */
[C---:B----4-:R-:W-:Y:S02]  /*05d0*/  HMMA.16816.F32 R4, R12.reuse, R18, R4 ;  /* 0x000000120c04723c */ /* 0x050fe40000001804 */
[----:B---3--:R0:W-:Y:S04]  /*05e0*/  MOVM.16.MT88 R18, R21 ;  /* 0x000000001512723a */ /* 0x0081e80000000000 */
        /* <DEDUP_REMOVED lines=153> */
[----:B------:R0:W-:Y:S04]  /*0f80*/  MOVM.16.MT88 R18, R22 ;  /* 0x000000001612723a */ /* 0x0001e80000000000 */
[----:B---3--:R-:W1:Y:S04]  /*0f90*/  MOVM.16.MT88 R19, R21 ;  /* 0x000000001513723a */ /* 0x008e680000000000 */
[----:B0-----:R-:W2:Y:S01]  /*0fa0*/  LDG.E R22, desc[UR12][R28.64+0xe0] ;  /* 0x0000e00c1c167981 */ /* 0x001ea2000c1e1900 */
[----:B-1----:R-:W-:Y:S03]  /*0fb0*/  HMMA.16816.F32 R8, R12, R18, R8 ;  /* 0x000000120c08723c */ /* 0x002fe60000001808 */
[----:B------:R-:W3:Y:S04]  /*0fc0*/  LDG.E R18, desc[UR12][R28.64+0xf0] ;  /* 0x0000f00c1c127981 */ /* 0x000ee8000c1e1900 */
[----:B------:R-:W5:Y:S04]  /*0fd0*/  LDG.E R19, desc[UR12][R28.64+0x100f0] ;  /* 0x0100f00c1c137981 */ /* 0x000f68000c1e1900 */
[----:B------:R-:W5:Y:S04]  /*0fe0*/  LDG.E R12, desc[UR12][R26.64+0xe0] ;  /* 0x0000e00c1a0c7981 */ /* 0x000f68000c1e1900 */
[----:B------:R-:W5:Y:S04]  /*0ff0*/  LDG.E R13, desc[UR12][R26.64+0x100e0] ;  /* 0x0100e00c1a0d7981 */ /* 0x000f68000c1e1900 */
[----:B------:R-:W5:Y:S04]  /*1000*/  LDG.E R14, desc[UR12][R26.64+0xf0] ;  /* 0x0000f00c1a0e7981 */ /* 0x000f68000c1e1900 */
[----:B------:R-:W5:Y:S01]  /*1010*/  LDG.E R15, desc[UR12][R26.64+0x100f0] ;  /* 0x0100f00c1a0f7981 */ /* 0x000f62000c1e1900 */
[----:B------:R-:W-:-:S02]  /*1020*/  UIADD3 UR6, UP1, UPT, UR6, 0x200, URZ ;  /* 0x0000020006067890 */ /* 0x000fc4000ff3e0ff */
[----:B------:R-:W-:Y:S02]  /*1030*/  UIADD3 UR5, UPT, UPT, UR5, 0x10, URZ ;  /* 0x0000001005057890 */ /* 0x000fe4000fffe0ff */
[----:B------:R-:W-:Y:S02]  /*1040*/  UIADD3.X UR7, UPT, UPT, URZ, UR7, URZ, UP1, !UPT ;  /* 0x00000007ff077290 */ /* 0x000fe40008ffe4ff */
[----:B------:R-:W-:Y:S01]  /*1050*/  UISETP.NE.AND UP1, UPT, UR5, 0x100, UPT ;  /* 0x000001000500788c */ /* 0x000fe2000bf25270 */
[----:B------:R-:W-:-:S05]  /*1060*/  IADD3 R2, P0, PT, R2, 0x200, RZ ;  /* 0x0000020002027810 */ /* 0x000fca0007f1e0ff */
[----:B------:R-:W-:Y:S01]  /*1070*/  IMAD.X R3, RZ, RZ, R3, P0 ;  /* 0x000000ffff037224 */ /* 0x000fe200000e0603 */
[----:B----4-:R-:W-:Y:S04]  /*1080*/  MOVM.16.MT88 R23, R23 ;  /* 0x000000001717723a */ /* 0x010fe80000000000 */
[----:B--2---:R-:W0:Y:S04]  /*1090*/  MOVM.16.MT88 R22, R22 ;  /* 0x000000001616723a */ /* 0x004e280000000000 */
[----:B---3--:R-:W-:Y:S04]  /*10a0*/  MOVM.16.MT88 R18, R18 ;  /* 0x000000001212723a */ /* 0x008fe80000000000 */
[----:B-----5:R-:W1:Y:S01]  /*10b0*/  MOVM.16.MT88 R19, R19 ;  /* 0x000000001313723a */ /* 0x020e620000000000 */
[C---:B0-----:R-:W-:Y:S08]  /*10c0*/  HMMA.16816.F32 R4, R12.reuse, R22, R4 ;  /* 0x000000160c04723c */ /* 0x041ff00000001804 */
[----:B-1----:R-:W-:Y:S01]  /*10d0*/  HMMA.16816.F32 R8, R12, R18, R8 ;  /* 0x000000120c08723c */ /* 0x002fe20000001808 */
[----:B------:R-:W-:-:S04]  /*10e0*/  NOP ;  /* 0x0000000000007918 */ /* 0x000fc80000000000 */
[----:B------:R-:W-:-:S15]  /*10f0*/  BRA.U UP1, `(.L_x_0) ;  /* 0xfffffff1013c7547 */ /* 0x000fde000b83ffff */
[----:B------:R-:W0:Y:S01]  /*1100*/  LDC.64 R2, c[0x0][0x390] ;  /* 0x0000e400ff027b82 */ /* 0x000e220000000a00 */
[C---:B------:R-:W-:Y:S02]  /*1110*/  IMAD R13, R17.reuse, 0x10, R0 ;  /* 0x00000010110d7824 */ /* 0x040fe400078e0200 */
[----:B------:R-:W-:Y:S02]  /*1120*/  VIADD R17, R17, 0x1 ;  /* 0x0000000111117836 */ /* 0x000fe40000000000 */
[----:B0-----:R-:W-:-:S03]  /*1130*/  IMAD.WIDE.U32 R2, R13, 0x4, R2 ;  /* 0x000000040d027825 */ /* 0x001fc600078e0002 */
[----:B------:R-:W-:Y:S01]  /*1140*/  BAR.SYNC.DEFER_BLOCKING 0x0 ;  /* 0x0000000000007b1d */ /* 0x000fe20000010000 */
[----:B------:R-:W-:-:S04]  /*1150*/  LEA R2, P0, R24, R2, 0x3 ;  /* 0x0000000218027211 */ /* 0x000fc800078018ff */
[----:B------:R-:W-:Y:S02]  /*1160*/  LEA.HI.X R3, R24, R3, R25, 0x3, P0 ;  /* 0x0000000318037211 */ /* 0x000fe400000f1c19 */
[----:B------:R-:W-:-:S03]  /*1170*/  ISETP.NE.AND P0, PT, R17, 0x4, PT ;  /* 0x000000041100780c */ /* 0x000fc60003f05270 */
[----:B------:R0:W-:Y:S04]  /*1180*/  STG.E.64 desc[UR12][R2.64], R4 ;  /* 0x0000000402007986 */ /* 0x0001e8000c101b0c */
[----:B------:R0:W-:Y:S04]  /*1190*/  STG.E.64 desc[UR12][R2.64+0x20000], R6 ;  /* 0x0200000602007986 */ /* 0x0001e8000c101b0c */
[----:B------:R0:W-:Y:S04]  /*11a0*/  STG.E.64 desc[UR12][R2.64+0x20], R8 ;  /* 0x0000200802007986 */ /* 0x0001e8000c101b0c */
[----:B------:R0:W-:Y:S01]  /*11b0*/  STG.E.64 desc[UR12][R2.64+0x20020], R10 ;  /* 0x0200200a02007986 */ /* 0x0001e2000c101b0c */
[----:B------:R-:W-:Y:S05]  /*11c0*/  @P0 BRA `(.L_x_1) ;  /* 0xffffffec00d80947 */ /* 0x000fea000383ffff */
[----:B------:R-:W-:Y:S05]  /*11d0*/  BRA.U UP0, `(.L_x_2) ;  /* 0xffffffed00ac7547 */ /* 0x000fea000b83ffff */
[----:B------:R-:W-:Y:S05]  /*11e0*/  EXIT ;  /* 0x000000000000794d */ /* 0x000fea0003800000 */
.L_x_3:
[----:B------:R-:W-:-:S00]  /*11f0*/  BRA `(.L_x_3) ;  /* 0xfffffffc00fc7947 */ /* 0x000fc0000383ffff */
[----:B------:R-:W-:-:S00]  /*1200*/  NOP ;  /* 0x0000000000007918 */ /* 0x000fc00000000000 */
[----:B------:R-:W-:-:S00]  /*1210*/  NOP ;  /* 0x0000000000007918 */ /* 0x000fc00000000000 */
[----:B------:R-:W-:-:S00]  /*1220*/  NOP ;  /* 0x0000000000007918 */ /* 0x000fc00000000000 */
[----:B------:R-:W-:-:S00]  /*1230*/  NOP ;  /* 0x0000000000007918 */ /* 0x000fc00000000000 */
[----:B------:R-:W-:-:S00]  /*1240*/  NOP ;  /* 0x0000000000007918 */ /* 0x000fc00000000000 */
[----:B------:R-:W-:-:S00]  /*1250*/  NOP ;  /* 0x0000000000007918 */ /* 0x000fc00000000000 */
[----:B------:R-:W-:-:S00]  /*1260*/  NOP ;  /* 0x0000000000007918 */ /* 0x000fc00000000000 */
[----:B------:R-:W-:-:S00]  /*1270*/  NOP ;  /* 0x0000000000007918 */ /* 0x000fc00000000000 */
.L_x_4:


//--------------------- .nv.shared.reserved.0     --------------------------
	.section	.nv.shared.reserved.0,"aw",@nobits
	.weak		__nv_reservedSMEM_offset_0_alias
	.size		__nv_reservedSMEM_offset_0_alias, 0, 64
	.other		__nv_reservedSMEM_offset_0_alias,@"STO_CUDA_RESERVED_SHARED STV_DEFAULT"
__nv_reservedSMEM_offset_0_alias:
	.zero		0
	.zero		64


//--------------------- .nv.constant0.default_function_kernel0 --------------------------
	.section	.nv.constant0.default_function_kernel0,"a",@progbits
	.sectionflags	@""
	.align	4
.nv.constant0.default_function_kernel0:
	.zero		920


//--------------------- SYMBOLS --------------------------

	.type		.nv.reservedSmem.offset0,@object
	.size		.nv.reservedSmem.offset0,0x4
